//
// Generated by NVIDIA NVVM Compiler
//
// Compiler Build ID: CL-36424714
// Cuda compilation tools, release 13.0, V13.0.88
// Based on NVVM 20.0.0
//

.version 9.0
.target sm_100
.address_size 64

	// .globl	_Z16boost_brightnessPiiiif

.visible .entry _Z16boost_brightnessPiiiif(
	.param .u64 .ptr .align 1 _Z16boost_brightnessPiiiif_param_0,
	.param .u32 _Z16boost_brightnessPiiiif_param_1,
	.param .u32 _Z16boost_brightnessPiiiif_param_2,
	.param .u32 _Z16boost_brightnessPiiiif_param_3,
	.param .f32 _Z16boost_brightnessPiiiif_param_4
)
{
	.reg .pred 	%p<4>;
	.reg .b32 	%r<18>;
	.reg .b32 	%f<4>;
	.reg .b64 	%rd<5>;

	ld.param.u64 	%rd1, [_Z16boost_brightnessPiiiif_param_0];
	ld.param.u32 	%r3, [_Z16boost_brightnessPiiiif_param_1];
	ld.param.u32 	%r4, [_Z16boost_brightnessPiiiif_param_2];
	ld.param.u32 	%r2, [_Z16boost_brightnessPiiiif_param_3];
	ld.param.f32 	%f1, [_Z16boost_brightnessPiiiif_param_4];
	mov.u32 	%r6, %ctaid.x;
	mov.u32 	%r7, %ntid.x;
	mov.u32 	%r8, %tid.x;
	mad.lo.s32 	%r9, %r6, %r7, %r8;
	mov.u32 	%r10, %ctaid.y;
	mov.u32 	%r11, %ntid.y;
	mov.u32 	%r12, %tid.y;
	mad.lo.s32 	%r13, %r10, %r11, %r12;
	mad.lo.s32 	%r1, %r3, %r13, %r9;
	setp.ge.s32 	%p1, %r9, %r3;
	setp.ge.s32 	%p2, %r13, %r4;
	or.pred  	%p3, %p1, %p2;
	@%p3 bra 	$L__BB0_2;
	cvta.to.global.u64 	%rd2, %rd1;
	mul.wide.s32 	%rd3, %r1, 4;
	add.s64 	%rd4, %rd2, %rd3;
	ld.global.u32 	%r15, [%rd4];
	cvt.rn.f32.s32 	%f2, %r15;
	mul.f32 	%f3, %f1, %f2;
	cvt.rzi.s32.f32 	%r16, %f3;
	min.s32 	%r17, %r16, %r2;
	st.global.u32 	[%rd4], %r17;
$L__BB0_2:
	ret;

}


// ===== COMPILED SASS (sm_100) =====

	.target	sm_100

	.elftype	@"ET_EXEC"


//--------------------- .note.nv.tkinfo           --------------------------
	.section	.note.nv.tkinfo,"",@"SHT_NOTE"
	.sectionflags	@"SHF_NOTE_NV_TKINFO"
	.tkinfo
        /*0018*/ 	.word	0x00000002
        /*0030*/ 	.string	""
        /*0030*/ 	.string	"ptxas"
        /*0030*/ 	.string	"Cuda compilation tools, release 13.0, V13.0.88"
        /*0030*/ 	.string	"Build cuda_13.0.r13.0/compiler.36424714_0"
        /*0030*/ 	.string	"-arch sm_100 -m 64 "



//--------------------- .note.nv.cuinfo           --------------------------
	.section	.note.nv.cuinfo,"",@"SHT_NOTE"
	.sectionflags	@"SHF_NOTE_NV_CUINFO"
        /*0018*/ 	.short	0x0002
        /*001a*/ 	.short	0x0064
        /*001c*/ 	.short	0x0082
	.zero		2


//--------------------- .nv.info                  --------------------------
	.section	.nv.info,"",@"SHT_CUDA_INFO"
	.align	4


	//----- nvinfo : EIATTR_REGCOUNT
	.align		4
        /*0000*/ 	.byte	0x04, 0x2f
        /*0002*/ 	.short	(.L_1 - .L_0)
	.align		4
.L_0:
        /*0004*/ 	.word	index@(_Z16boost_brightnessPiiiif)
        /*0008*/ 	.word	0x00000008


	//----- nvinfo : EIATTR_FRAME_SIZE
	.align		4
.L_1:
        /*000c*/ 	.byte	0x04, 0x11
        /*000e*/ 	.short	(.L_3 - .L_2)
	.align		4
.L_2:
        /*0010*/ 	.word	index@(_Z16boost_brightnessPiiiif)
        /*0014*/ 	.word	0x00000000


	//----- nvinfo : EIATTR_MIN_STACK_SIZE
	.align		4
.L_3:
        /*0018*/ 	.byte	0x04, 0x12
        /*001a*/ 	.short	(.L_5 - .L_4)
	.align		4
.L_4:
        /*001c*/ 	.word	index@(_Z16boost_brightnessPiiiif)
        /*0020*/ 	.word	0x00000000
.L_5:


//--------------------- .nv.compat                --------------------------
	.section	.nv.compat,"",@"SHT_CUDA_COMPAT_INFO"
	.align	4
        /*0000*/ 	.byte	0x02, 0x09, 0x00, 0x00, 0x02, 0x02, 0x01, 0x00, 0x02, 0x05, 0x05, 0x00, 0x03, 0x07, 0x01, 0x01
        /*0010*/ 	.byte	0x02, 0x03, 0x00, 0x00, 0x02, 0x06, 0x01, 0x00, 0x04, 0x0b, 0x08, 0x00, 0x09, 0x00, 0x00, 0x00
        /*0020*/ 	.byte	0x00, 0x00, 0x00, 0x00


//--------------------- .nv.info._Z16boost_brightnessPiiiif --------------------------
	.section	.nv.info._Z16boost_brightnessPiiiif,"",@"SHT_CUDA_INFO"
	.sectionflags	@""
	.align	4


	//----- nvinfo : EIATTR_CUDA_API_VERSION
	.align		4
        /*0000*/ 	.byte	0x04, 0x37
        /*0002*/ 	.short	(.L_7 - .L_6)
.L_6:
        /*0004*/ 	.word	0x00000082


	//----- nvinfo : EIATTR_KPARAM_INFO
	.align		4
.L_7:
        /*0008*/ 	.byte	0x04, 0x17
        /*000a*/ 	.short	(.L_9 - .L_8)
.L_8:
        /*000c*/ 	.word	0x00000000
        /*0010*/ 	.short	0x0004
        /*0012*/ 	.short	0x0014
        /*0014*/ 	.byte	0x00, 0xf0, 0x11, 0x00


	//----- nvinfo : EIATTR_KPARAM_INFO
	.align		4
.L_9:
        /*0018*/ 	.byte	0x04, 0x17
        /*001a*/ 	.short	(.L_11 - .L_10)
.L_10:
        /*001c*/ 	.word	0x00000000
        /*0020*/ 	.short	0x0003
        /*0022*/ 	.short	0x0010
        /*0024*/ 	.byte	0x00, 0xf0, 0x11, 0x00


	//----- nvinfo : EIATTR_KPARAM_INFO
	.align		4
.L_11:
        /*0028*/ 	.byte	0x04, 0x17
        /*002a*/ 	.short	(.L_13 - .L_12)
.L_12:
        /*002c*/ 	.word	0x00000000
        /*0030*/ 	.short	0x0002
        /*0032*/ 	.short	0x000c
        /*0034*/ 	.byte	0x00, 0xf0, 0x11, 0x00


	//----- nvinfo : EIATTR_KPARAM_INFO
	.align		4
.L_13:
        /*0038*/ 	.byte	0x04, 0x17
        /*003a*/ 	.short	(.L_15 - .L_14)
.L_14:
        /*003c*/ 	.word	0x00000000
        /*0040*/ 	.short	0x0001
        /*0042*/ 	.short	0x0008
        /*0044*/ 	.byte	0x00, 0xf0, 0x11, 0x00


	//----- nvinfo : EIATTR_KPARAM_INFO
	.align		4
.L_15:
        /*0048*/ 	.byte	0x04, 0x17
        /*004a*/ 	.short	(.L_17 - .L_16)
.L_16:
        /*004c*/ 	.word	0x00000000
        /*0050*/ 	.short	0x0000
        /*0052*/ 	.short	0x0000
        /*0054*/ 	.byte	0x00, 0xf5, 0x21, 0x00


	//----- nvinfo : EIATTR_SPARSE_MMA_MASK
	.align		4
.L_17:
        /*0058*/ 	.byte	0x03, 0x50
        /*005a*/ 	.short	0x0000


	//----- nvinfo : EIATTR_MAXREG_COUNT
	.align		4
        /*005c*/ 	.byte	0x03, 0x1b
        /*005e*/ 	.short	0x00ff


	//----- nvinfo : EIATTR_MERCURY_ISA_VERSION
	.align		4
        /*0060*/ 	.byte	0x03, 0x5f
        /*0062*/ 	.short	0x0101


	//----- nvinfo : EIATTR_VRC_CTA_INIT_COUNT
	.align		4
        /*0064*/ 	.byte	0x02, 0x4a
	.zero		1
	.zero		1


	//----- nvinfo : EIATTR_EXIT_INSTR_OFFSETS
	.align		4
        /*0068*/ 	.byte	0x04, 0x1c
        /*006a*/ 	.short	(.L_19 - .L_18)


	//   ....[0]....
.L_18:
        /*006c*/ 	.word	0x000000d0


	//   ....[1]....
        /*0070*/ 	.word	0x00000180


	//----- nvinfo : EIATTR_CBANK_PARAM_SIZE
	.align		4
.L_19:
        /*0074*/ 	.byte	0x03, 0x19
        /*0076*/ 	.short	0x0018


	//----- nvinfo : EIATTR_PARAM_CBANK
	.align		4
        /*0078*/ 	.byte	0x04, 0x0a
        /*007a*/ 	.short	(.L_21 - .L_20)
	.align		4
.L_20:
        /*007c*/ 	.word	index@(.nv.constant0._Z16boost_brightnessPiiiif)
        /*0080*/ 	.short	0x0380
        /*0082*/ 	.short	0x0018


	//----- nvinfo : EIATTR_SW_WAR
	.align		4
.L_21:
        /*0084*/ 	.byte	0x04, 0x36
        /*0086*/ 	.short	(.L_23 - .L_22)
.L_22:
        /*0088*/ 	.word	0x00000008
.L_23:


//--------------------- .nv.callgraph             --------------------------
	.section	.nv.callgraph,"",@"SHT_CUDA_CALLGRAPH"
	.align	4
	.sectionentsize	8
	.align		4
        /*0000*/ 	.word	0x00000000
	.align		4
        /*0004*/ 	.word	0xffffffff
	.align		4
        /*0008*/ 	.word	0x00000000
	.align		4
        /*000c*/ 	.word	0xfffffffe
	.align		4
        /*0010*/ 	.word	0x00000000
	.align		4
        /*0014*/ 	.word	0xfffffffd
	.align		4
        /*0018*/ 	.word	0x00000000
	.align		4
        /*001c*/ 	.word	0xfffffffc


//--------------------- .text._Z16boost_brightnessPiiiif --------------------------
	.section	.text._Z16boost_brightnessPiiiif,"ax",@progbits
	.align	128
        .global         _Z16boost_brightnessPiiiif
        .type           _Z16boost_brightnessPiiiif,@function
        .size           _Z16boost_brightnessPiiiif,(.L_x_1 - _Z16boost_brightnessPiiiif)
        .other          _Z16boost_brightnessPiiiif,@"STO_CUDA_ENTRY STV_DEFAULT"
_Z16boost_brightnessPiiiif:
.text._Z16boost_brightnessPiiiif:
[----:B------:R-:W-:Y:S01]  /*0000*/  LDC R1, c[0x0][0x37c] ;  /* 0x0000df00ff017b82 */ /* 0x000fe20000000800 */
[----:B------:R-:W0:Y:S07]  /*0010*/  S2R R2, SR_TID.Y ;  /* 0x0000000000027919 */ /* 0x000e2e0000002200 */
[----:B------:R-:W1:Y:S01]  /*0020*/  LDC R0, c[0x0][0x360] ;  /* 0x0000d800ff007b82 */ /* 0x000e620000000800 */
[----:B------:R-:W2:Y:S01]  /*0030*/  LDCU.64 UR6, c[0x0][0x388] ;  /* 0x00007100ff0677ac */ /* 0x000ea20008000a00 */
[----:B------:R-:W1:Y:S06]  /*0040*/  S2R R5, SR_TID.X ;  /* 0x0000000000057919 */ /* 0x000e6c0000002100 */
[----:B------:R-:W0:Y:S08]  /*0050*/  S2UR UR5, SR_CTAID.Y ;  /* 0x00000000000579c3 */ /* 0x000e300000002600 */
[----:B------:R-:W0:Y:S08]  /*0060*/  LDC R3, c[0x0][0x364] ;  /* 0x0000d900ff037b82 */ /* 0x000e300000000800 */
[----:B------:R-:W1:Y:S01]  /*0070*/  S2UR UR4, SR_CTAID.X ;  /* 0x00000000000479c3 */ /* 0x000e620000002500 */
[----:B0-----:R-:W-:-:S05]  /*0080*/  IMAD R3, R3, UR5, R2 ;  /* 0x0000000503037c24 */ /* 0x001fca000f8e0202 */
[----:B--2---:R-:W-:Y:S01]  /*0090*/  ISETP.GE.AND P0, PT, R3, UR7, PT ;  /* 0x0000000703007c0c */ /* 0x004fe2000bf06270 */
[----:B-1----:R-:W-:-:S04]  /*00a0*/  IMAD R0, R0, UR4, R5 ;  /* 0x0000000400007c24 */ /* 0x002fc8000f8e0205 */
[----:B------:R-:W-:Y:S01]  /*00b0*/  IMAD R5, R3, UR6, R0 ;  /* 0x0000000603057c24 */ /* 0x000fe2000f8e0200 */
[----:B------:R-:W-:-:S13]  /*00c0*/  ISETP.GE.OR P0, PT, R0, UR6, P0 ;  /* 0x0000000600007c0c */ /* 0x000fda0008706670 */
[----:B------:R-:W-:Y:S05]  /*00d0*/  @P0 EXIT ;  /* 0x000000000000094d */ /* 0x000fea0003800000 */
[----:B------:R-:W0:Y:S01]  /*00e0*/  LDC.64 R2, c[0x0][0x380] ;  /* 0x0000e000ff027b82 */ /* 0x000e220000000a00 */
[----:B------:R-:W1:Y:S01]  /*00f0*/  LDCU.64 UR4, c[0x0][0x358] ;  /* 0x00006b00ff0477ac */ /* 0x000e620008000a00 */
[----:B------:R-:W2:Y:S01]  /*0100*/  LDCU.64 UR6, c[0x0][0x390] ;  /* 0x00007200ff0677ac */ /* 0x000ea20008000a00 */
[----:B0-----:R-:W-:-:S05]  /*0110*/  IMAD.WIDE R2, R5, 0x4, R2 ;  /* 0x0000000405027825 */ /* 0x001fca00078e0202 */
[----:B-1----:R-:W3:Y:S02]  /*0120*/  LDG.E R0, desc[UR4][R2.64] ;  /* 0x0000000402007981 */ /* 0x002ee4000c1e1900 */
[----:B---3--:R-:W-:-:S05]  /*0130*/  I2FP.F32.S32 R0, R0 ;  /* 0x0000000000007245 */ /* 0x008fca0000201400 */
[----:B--2---:R-:W-:-:S06]  /*0140*/  FMUL R0, R0, UR7 ;  /* 0x0000000700007c20 */ /* 0x004fcc0008400000 */
[----:B------:R-:W0:Y:S02]  /*0150*/  F2I.TRUNC.NTZ R0, R0 ;  /* 0x0000000000007305 */ /* 0x000e24000020f100 */
[----:B0-----:R-:W-:-:S05]  /*0160*/  VIMNMX R5, PT, PT, R0, UR6, PT ;  /* 0x0000000600057c48 */ /* 0x001fca000bfe0100 */
[----:B------:R-:W-:Y:S01]  /*0170*/  STG.E desc[UR4][R2.64], R5 ;  /* 0x0000000502007986 */ /* 0x000fe2000c101904 */
[----:B------:R-:W-:Y:S05]  /*0180*/  EXIT ;  /* 0x000000000000794d */ /* 0x000fea0003800000 */
.L_x_0:
[----:B------:R-:W-:-:S00]  /*0190*/  BRA `(.L_x_0) ;  /* 0xfffffffc00fc7947 */ /* 0x000fc0000383ffff */
[----:B------:R-:W-:-:S00]  /*01a0*/  NOP ;  /* 0x0000000000007918 */ /* 0x000fc00000000000 */
        /* <DEDUP_REMOVED lines=13> */
.L_x_1:


//--------------------- .nv.shared.reserved.0     --------------------------
	.section	.nv.shared.reserved.0,"aw",@nobits
	.weak		__nv_reservedSMEM_offset_0_alias
	.size		__nv_reservedSMEM_offset_0_alias, 0, 64
	.other		__nv_reservedSMEM_offset_0_alias,@"STO_CUDA_RESERVED_SHARED STV_DEFAULT"
__nv_reservedSMEM_offset_0_alias:
	.zero		0
	.zero		64


//--------------------- .nv.constant0._Z16boost_brightnessPiiiif --------------------------
	.section	.nv.constant0._Z16boost_brightnessPiiiif,"a",@progbits
	.sectionflags	@""
	.align	4
.nv.constant0._Z16boost_brightnessPiiiif:
	.zero		920


//--------------------- SYMBOLS --------------------------

	.type		.nv.reservedSmem.offset0,@object
	.size		.nv.reservedSmem.offset0,0x4
